//
// Generated by NVIDIA NVVM Compiler
//
// Compiler Build ID: CL-36424714
// Cuda compilation tools, release 13.0, V13.0.88
// Based on NVVM 20.0.0
//

.version 9.0
.target sm_100
.address_size 64

	// .globl	_Z11calc_pointsPyS_
.global .align 4 .b8 precalc_xorwow_matrix[102400];
.global .align 4 .b8 precalc_xorwow_offset_matrix[102400];
.global .align 4 .b8 mrg32k3aM1[2304];
.global .align 4 .b8 mrg32k3aM2[2304];
.global .align 4 .b8 mrg32k3aM1SubSeq[2016];
.global .align 4 .b8 mrg32k3aM2SubSeq[2016];
.global .align 4 .b8 mrg32k3aM1Seq[2304];
.global .align 4 .b8 mrg32k3aM2Seq[2304];
.const .align 8 .b8 __cr_lgamma_table[72];

.visible .entry _Z11calc_pointsPyS_(
	.param .u64 .ptr .align 1 _Z11calc_pointsPyS__param_0,
	.param .u64 .ptr .align 1 _Z11calc_pointsPyS__param_1
)
{
	.reg .pred 	%p<10>;
	.reg .b32 	%r<107>;
	.reg .b32 	%f<38>;
	.reg .b64 	%rd<31>;

	ld.param.u64 	%rd5, [_Z11calc_pointsPyS__param_0];
	ld.param.u64 	%rd6, [_Z11calc_pointsPyS__param_1];
	mov.u32 	%r22, %ctaid.x;
	mov.u32 	%r23, %ntid.x;
	mov.u32 	%r24, %tid.x;
	mad.lo.s32 	%r25, %r22, %r23, %r24;
	// begin inline asm
	mov.u64 	%rd7, %clock64;
	// end inline asm
	cvt.s64.s32 	%rd9, %r25;
	add.s64 	%rd10, %rd7, %rd9;
	cvt.u32.u64 	%r26, %rd10;
	xor.b32  	%r27, %r26, -1429050551;
	mul.lo.s32 	%r28, %r27, 1099087573;
	{ .reg .b32 tmp; mov.b64 {tmp, %r29}, %rd10; }
	xor.b32  	%r30, %r29, -136515619;
	mul.lo.s32 	%r31, %r30, -1703105765;
	add.s32 	%r106, %r28, 5783321;
	xor.b32  	%r105, %r31, 88675123;
	add.s32 	%r104, %r31, 521288629;
	xor.b32  	%r103, %r28, 362436069;
	add.s32 	%r102, %r28, 123456789;
	mul.lo.s32 	%r32, %r30, 1703105765;
	sub.s32 	%r33, %r28, %r32;
	add.s32 	%r100, %r33, 6977678;
	mov.b64 	%rd29, 0;
	mov.b32 	%r101, 0;
	mov.u64 	%rd30, %rd29;
$L__BB0_1:
	shr.u32 	%r34, %r102, 2;
	xor.b32  	%r35, %r34, %r102;
	shl.b32 	%r36, %r106, 4;
	shl.b32 	%r37, %r35, 1;
	xor.b32  	%r38, %r36, %r37;
	xor.b32  	%r39, %r38, %r106;
	xor.b32  	%r40, %r39, %r35;
	shr.u32 	%r41, %r103, 2;
	xor.b32  	%r42, %r41, %r103;
	shl.b32 	%r43, %r40, 4;
	shl.b32 	%r44, %r42, 1;
	xor.b32  	%r45, %r44, %r43;
	xor.b32  	%r46, %r45, %r42;
	xor.b32  	%r47, %r46, %r40;
	shr.u32 	%r48, %r104, 2;
	xor.b32  	%r49, %r48, %r104;
	shl.b32 	%r50, %r47, 4;
	shl.b32 	%r51, %r49, 1;
	xor.b32  	%r52, %r50, %r51;
	xor.b32  	%r53, %r52, %r47;
	xor.b32  	%r54, %r53, %r49;
	shr.u32 	%r55, %r105, 2;
	xor.b32  	%r56, %r55, %r105;
	shl.b32 	%r57, %r54, 4;
	shl.b32 	%r58, %r56, 1;
	xor.b32  	%r59, %r58, %r57;
	xor.b32  	%r60, %r59, %r56;
	xor.b32  	%r102, %r60, %r54;
	shr.u32 	%r61, %r106, 2;
	xor.b32  	%r62, %r61, %r106;
	shl.b32 	%r63, %r102, 4;
	shl.b32 	%r64, %r62, 1;
	xor.b32  	%r65, %r63, %r64;
	xor.b32  	%r66, %r65, %r102;
	xor.b32  	%r103, %r66, %r62;
	shr.u32 	%r67, %r40, 2;
	xor.b32  	%r68, %r67, %r40;
	shl.b32 	%r69, %r103, 4;
	shl.b32 	%r70, %r68, 1;
	xor.b32  	%r71, %r70, %r69;
	xor.b32  	%r72, %r71, %r68;
	xor.b32  	%r104, %r72, %r103;
	shr.u32 	%r73, %r47, 2;
	xor.b32  	%r74, %r73, %r47;
	shl.b32 	%r75, %r104, 4;
	shl.b32 	%r76, %r74, 1;
	xor.b32  	%r77, %r75, %r76;
	xor.b32  	%r78, %r77, %r104;
	xor.b32  	%r105, %r78, %r74;
	shr.u32 	%r79, %r54, 2;
	xor.b32  	%r80, %r79, %r54;
	shl.b32 	%r81, %r105, 4;
	shl.b32 	%r82, %r80, 1;
	xor.b32  	%r83, %r82, %r81;
	xor.b32  	%r84, %r83, %r80;
	xor.b32  	%r106, %r84, %r105;
	add.s32 	%r85, %r100, %r106;
	add.s32 	%r86, %r100, %r40;
	cvt.rn.f32.u32 	%f1, %r86;
	fma.rn.f32 	%f2, %f1, 0f2F800000, 0f2F000000;
	mov.f32 	%f3, 0f3F800000;
	mul.rn.f32 	%f4, %f2, %f3;
	add.s32 	%r87, %r100, %r47;
	add.s32 	%r88, %r87, 362437;
	cvt.rn.f32.u32 	%f5, %r88;
	fma.rn.f32 	%f6, %f5, 0f2F800000, 0f2F000000;
	mul.rn.f32 	%f7, %f6, %f3;
	mul.rn.f32 	%f8, %f4, %f4;
	mul.rn.f32 	%f9, %f7, %f7;
	add.rn.f32 	%f10, %f8, %f9;
	setp.gtu.f32 	%p1, %f10, 0f3F800000;
	setp.le.f32 	%p2, %f10, 0f3F800000;
	selp.u64 	%rd11, 1, 0, %p2;
	add.s64 	%rd12, %rd30, %rd11;
	selp.u64 	%rd13, 1, 0, %p1;
	add.s64 	%rd14, %rd29, %rd13;
	add.s32 	%r89, %r100, %r54;
	add.s32 	%r90, %r89, 724874;
	cvt.rn.f32.u32 	%f11, %r90;
	fma.rn.f32 	%f12, %f11, 0f2F800000, 0f2F000000;
	mul.rn.f32 	%f13, %f12, %f3;
	add.s32 	%r91, %r100, %r102;
	add.s32 	%r92, %r91, 1087311;
	cvt.rn.f32.u32 	%f14, %r92;
	fma.rn.f32 	%f15, %f14, 0f2F800000, 0f2F000000;
	mul.rn.f32 	%f16, %f15, %f3;
	mul.rn.f32 	%f17, %f13, %f13;
	mul.rn.f32 	%f18, %f16, %f16;
	add.rn.f32 	%f19, %f17, %f18;
	setp.gtu.f32 	%p3, %f19, 0f3F800000;
	setp.le.f32 	%p4, %f19, 0f3F800000;
	selp.u64 	%rd15, 1, 0, %p4;
	add.s64 	%rd16, %rd12, %rd15;
	selp.u64 	%rd17, 1, 0, %p3;
	add.s64 	%rd18, %rd14, %rd17;
	add.s32 	%r93, %r100, %r103;
	add.s32 	%r94, %r93, 1449748;
	cvt.rn.f32.u32 	%f20, %r94;
	fma.rn.f32 	%f21, %f20, 0f2F800000, 0f2F000000;
	mul.rn.f32 	%f22, %f21, %f3;
	add.s32 	%r95, %r100, %r104;
	add.s32 	%r96, %r95, 1812185;
	cvt.rn.f32.u32 	%f23, %r96;
	fma.rn.f32 	%f24, %f23, 0f2F800000, 0f2F000000;
	mul.rn.f32 	%f25, %f24, %f3;
	mul.rn.f32 	%f26, %f22, %f22;
	mul.rn.f32 	%f27, %f25, %f25;
	add.rn.f32 	%f28, %f26, %f27;
	setp.gtu.f32 	%p5, %f28, 0f3F800000;
	setp.le.f32 	%p6, %f28, 0f3F800000;
	selp.u64 	%rd19, 1, 0, %p6;
	add.s64 	%rd20, %rd16, %rd19;
	selp.u64 	%rd21, 1, 0, %p5;
	add.s64 	%rd22, %rd18, %rd21;
	add.s32 	%r97, %r100, %r105;
	add.s32 	%r98, %r97, 2174622;
	cvt.rn.f32.u32 	%f29, %r98;
	fma.rn.f32 	%f30, %f29, 0f2F800000, 0f2F000000;
	mul.rn.f32 	%f31, %f30, %f3;
	add.s32 	%r99, %r85, 2537059;
	cvt.rn.f32.u32 	%f32, %r99;
	fma.rn.f32 	%f33, %f32, 0f2F800000, 0f2F000000;
	mul.rn.f32 	%f34, %f33, %f3;
	mul.rn.f32 	%f35, %f31, %f31;
	mul.rn.f32 	%f36, %f34, %f34;
	add.rn.f32 	%f37, %f35, %f36;
	setp.gtu.f32 	%p7, %f37, 0f3F800000;
	setp.le.f32 	%p8, %f37, 0f3F800000;
	selp.u64 	%rd23, 1, 0, %p8;
	add.s64 	%rd30, %rd20, %rd23;
	selp.u64 	%rd24, 1, 0, %p7;
	add.s64 	%rd29, %rd22, %rd24;
	add.s32 	%r101, %r101, 4;
	add.s32 	%r100, %r100, 2899496;
	setp.ne.s32 	%p9, %r101, 1048576;
	@%p9 bra 	$L__BB0_1;
	cvta.to.global.u64 	%rd25, %rd5;
	cvta.to.global.u64 	%rd26, %rd6;
	atom.global.add.u64 	%rd27, [%rd25], %rd30;
	atom.global.add.u64 	%rd28, [%rd26], %rd29;
	ret;

}


// ===== COMPILED SASS (sm_100) =====

	.target	sm_100

	.elftype	@"ET_EXEC"


//--------------------- .note.nv.tkinfo           --------------------------
	.section	.note.nv.tkinfo,"",@"SHT_NOTE"
	.sectionflags	@"SHF_NOTE_NV_TKINFO"
	.tkinfo
        /*0018*/ 	.word	0x00000002
        /*0030*/ 	.string	""
        /*0030*/ 	.string	"ptxas"
        /*0030*/ 	.string	"Cuda compilation tools, release 13.0, V13.0.88"
        /*0030*/ 	.string	"Build cuda_13.0.r13.0/compiler.36424714_0"
        /*0030*/ 	.string	"-arch sm_100 -m 64 "



//--------------------- .note.nv.cuinfo           --------------------------
	.section	.note.nv.cuinfo,"",@"SHT_NOTE"
	.sectionflags	@"SHF_NOTE_NV_CUINFO"
        /*0018*/ 	.short	0x0002
        /*001a*/ 	.short	0x0064
        /*001c*/ 	.short	0x0082
	.zero		2


//--------------------- .nv.info                  --------------------------
	.section	.nv.info,"",@"SHT_CUDA_INFO"
	.align	4


	//----- nvinfo : EIATTR_REGCOUNT
	.align		4
        /*0000*/ 	.byte	0x04, 0x2f
        /*0002*/ 	.short	(.L_10 - .L_9)
	.align		4
.L_9:
        /*0004*/ 	.word	index@(_Z11calc_pointsPyS_)
        /*0008*/ 	.word	0x0000001b


	//----- nvinfo : EIATTR_FRAME_SIZE
	.align		4
.L_10:
        /*000c*/ 	.byte	0x04, 0x11
        /*000e*/ 	.short	(.L_12 - .L_11)
	.align		4
.L_11:
        /*0010*/ 	.word	index@(_Z11calc_pointsPyS_)
        /*0014*/ 	.word	0x00000000


	//----- nvinfo : EIATTR_MIN_STACK_SIZE
	.align		4
.L_12:
        /*0018*/ 	.byte	0x04, 0x12
        /*001a*/ 	.short	(.L_14 - .L_13)
	.align		4
.L_13:
        /*001c*/ 	.word	index@(_Z11calc_pointsPyS_)
        /*0020*/ 	.word	0x00000000
.L_14:


//--------------------- .nv.compat                --------------------------
	.section	.nv.compat,"",@"SHT_CUDA_COMPAT_INFO"
	.align	4
        /*0000*/ 	.byte	0x02, 0x09, 0x00, 0x00, 0x02, 0x02, 0x01, 0x00, 0x02, 0x05, 0x05, 0x00, 0x03, 0x07, 0x01, 0x01
        /*0010*/ 	.byte	0x02, 0x03, 0x00, 0x00, 0x02, 0x06, 0x01, 0x00, 0x04, 0x0b, 0x08, 0x00, 0x01, 0x00, 0x00, 0x00
        /*0020*/ 	.byte	0x00, 0x00, 0x00, 0x00


//--------------------- .nv.info._Z11calc_pointsPyS_ --------------------------
	.section	.nv.info._Z11calc_pointsPyS_,"",@"SHT_CUDA_INFO"
	.sectionflags	@""
	.align	4


	//----- nvinfo : EIATTR_CUDA_API_VERSION
	.align		4
        /*0000*/ 	.byte	0x04, 0x37
        /*0002*/ 	.short	(.L_16 - .L_15)
.L_15:
        /*0004*/ 	.word	0x00000082


	//----- nvinfo : EIATTR_KPARAM_INFO
	.align		4
.L_16:
        /*0008*/ 	.byte	0x04, 0x17
        /*000a*/ 	.short	(.L_18 - .L_17)
.L_17:
        /*000c*/ 	.word	0x00000000
        /*0010*/ 	.short	0x0001
        /*0012*/ 	.short	0x0008
        /*0014*/ 	.byte	0x00, 0xf5, 0x21, 0x00


	//----- nvinfo : EIATTR_KPARAM_INFO
	.align		4
.L_18:
        /*0018*/ 	.byte	0x04, 0x17
        /*001a*/ 	.short	(.L_20 - .L_19)
.L_19:
        /*001c*/ 	.word	0x00000000
        /*0020*/ 	.short	0x0000
        /*0022*/ 	.short	0x0000
        /*0024*/ 	.byte	0x00, 0xf5, 0x21, 0x00


	//----- nvinfo : EIATTR_SPARSE_MMA_MASK
	.align		4
.L_20:
        /*0028*/ 	.byte	0x03, 0x50
        /*002a*/ 	.short	0x0000


	//----- nvinfo : EIATTR_MAXREG_COUNT
	.align		4
        /*002c*/ 	.byte	0x03, 0x1b
        /*002e*/ 	.short	0x00ff


	//----- nvinfo : EIATTR_MERCURY_ISA_VERSION
	.align		4
        /*0030*/ 	.byte	0x03, 0x5f
        /*0032*/ 	.short	0x0101


	//----- nvinfo : EIATTR_VRC_CTA_INIT_COUNT
	.align		4
        /*0034*/ 	.byte	0x02, 0x4a
	.zero		1
	.zero		1


	//----- nvinfo : EIATTR_EXIT_INSTR_OFFSETS
	.align		4
        /*0038*/ 	.byte	0x04, 0x1c
        /*003a*/ 	.short	(.L_22 - .L_21)


	//   ....[0]....
.L_21:
        /*003c*/ 	.word	0x00000920


	//----- nvinfo : EIATTR_CBANK_PARAM_SIZE
	.align		4
.L_22:
        /*0040*/ 	.byte	0x03, 0x19
        /*0042*/ 	.short	0x0010


	//----- nvinfo : EIATTR_PARAM_CBANK
	.align		4
        /*0044*/ 	.byte	0x04, 0x0a
        /*0046*/ 	.short	(.L_24 - .L_23)
	.align		4
.L_23:
        /*0048*/ 	.word	index@(.nv.constant0._Z11calc_pointsPyS_)
        /*004c*/ 	.short	0x0380
        /*004e*/ 	.short	0x0010


	//----- nvinfo : EIATTR_SW_WAR
	.align		4
.L_24:
        /*0050*/ 	.byte	0x04, 0x36
        /*0052*/ 	.short	(.L_26 - .L_25)
.L_25:
        /*0054*/ 	.word	0x00000008
.L_26:


//--------------------- .nv.callgraph             --------------------------
	.section	.nv.callgraph,"",@"SHT_CUDA_CALLGRAPH"
	.align	4
	.sectionentsize	8
	.align		4
        /*0000*/ 	.word	0x00000000
	.align		4
        /*0004*/ 	.word	0xffffffff
	.align		4
        /*0008*/ 	.word	0x00000000
	.align		4
        /*000c*/ 	.word	0xfffffffe
	.align		4
        /*0010*/ 	.word	0x00000000
	.align		4
        /*0014*/ 	.word	0xfffffffd
	.align		4
        /*0018*/ 	.word	0x00000000
	.align		4
        /*001c*/ 	.word	0xfffffffc


//--------------------- .nv.constant4             --------------------------
	.section	.nv.constant4,"a",@progbits
	.align	8
	.align		8
.nv.constant4:
        /*0000*/ 	.dword	precalc_xorwow_matrix
	.align		8
        /*0008*/ 	.dword	precalc_xorwow_offset_matrix
	.align		8
        /*0010*/ 	.dword	mrg32k3aM1
	.align		8
        /*0018*/ 	.dword	mrg32k3aM2
	.align		8
        /*0020*/ 	.dword	mrg32k3aM1SubSeq
	.align		8
        /*0028*/ 	.dword	mrg32k3aM2SubSeq
	.align		8
        /*0030*/ 	.dword	mrg32k3aM1Seq
	.align		8
        /*0038*/ 	.dword	mrg32k3aM2Seq


//--------------------- .nv.constant3             --------------------------
	.section	.nv.constant3,"a",@progbits
	.align	8
.nv.constant3:
	.type		__cr_lgamma_table,@object
	.size		__cr_lgamma_table,(.L_8 - __cr_lgamma_table)
__cr_lgamma_table:
        /*0000*/ 	.byte	0x00, 0x00, 0x00, 0x00, 0x00, 0x00, 0x00, 0x00, 0x00, 0x00, 0x00, 0x00, 0x00, 0x00, 0x00, 0x00
        /*0010*/ 	.byte	0xef, 0x39, 0xfa, 0xfe, 0x42, 0x2e, 0xe6, 0x3f, 0x02, 0x20, 0x2a, 0xfa, 0x0b, 0xab, 0xfc, 0x3f
        /*0020*/ 	.byte	0xf9, 0x2c, 0x92, 0x7c, 0xa7, 0x6c, 0x09, 0x40, 0xc9, 0x79, 0x44, 0x3c, 0x64, 0x26, 0x13, 0x40
        /*0030*/ 	.byte	0xca, 0x01, 0xcf, 0x3a, 0x27, 0x51, 0x1a, 0x40, 0x30, 0xcc, 0x2d, 0xf3, 0xe1, 0x0c, 0x21, 0x40
        /*0040*/ 	.byte	0x0d, 0xb7, 0xfc, 0x82, 0x8e, 0x35, 0x25, 0x40
.L_8:


//--------------------- .text._Z11calc_pointsPyS_ --------------------------
	.section	.text._Z11calc_pointsPyS_,"ax",@progbits
	.align	128
        .global         _Z11calc_pointsPyS_
        .type           _Z11calc_pointsPyS_,@function
        .size           _Z11calc_pointsPyS_,(.L_x_2 - _Z11calc_pointsPyS_)
        .other          _Z11calc_pointsPyS_,@"STO_CUDA_ENTRY STV_DEFAULT"
_Z11calc_pointsPyS_:
.text._Z11calc_pointsPyS_:
[----:B------:R-:W-:Y:S01]  /*0000*/  LDC R1, c[0x0][0x37c] ;  /* 0x0000df00ff017b82 */ /* 0x000fe20000000800 */
[----:B------:R-:W0:Y:S07]  /*0010*/  S2R R0, SR_TID.X ;  /* 0x0000000000007919 */ /* 0x000e2e0000002100 */
[----:B------:R-:W0:Y:S01]  /*0020*/  S2UR UR4, SR_CTAID.X ;  /* 0x00000000000479c3 */ /* 0x000e220000002500 */
[----:B------:R-:W1:Y:S07]  /*0030*/  LDCU.64 UR6, c[0x0][0x358] ;  /* 0x00006b00ff0677ac */ /* 0x000e6e0008000a00 */
[----:B------:R-:W0:Y:S02]  /*0040*/  LDC R5, c[0x0][0x360] ;  /* 0x0000d800ff057b82 */ /* 0x000e240000000800 */
[----:B0-----:R-:W-:Y:S01]  /*0050*/  IMAD R5, R5, UR4, R0 ;  /* 0x0000000405057c24 */ /* 0x001fe2000f8e0200 */
[----:B------:R-:W-:-:S06]  /*0060*/  CS2R R2, SR_CLOCKLO ;  /* 0x0000000000027805 */ /* 0x000fcc0000015000 */
[C---:B------:R-:W-:Y:S01]  /*0070*/  IADD3 R2, P0, PT, R5.reuse, R2, RZ ;  /* 0x0000000205027210 */ /* 0x040fe20007f1e0ff */
[----:B------:R-:W-:Y:S01]  /*0080*/  IMAD.MOV.U32 R0, RZ, RZ, RZ ;  /* 0x000000ffff007224 */ /* 0x000fe200078e00ff */
[----:B------:R-:W-:Y:S02]  /*0090*/  UMOV UR4, URZ ;  /* 0x000000ff00047c82 */ /* 0x000fe40008000000 */
[----:B------:R-:W-:Y:S01]  /*00a0*/  LEA.HI.X.SX32 R7, R5, R3, 0x1, P0 ;  /* 0x0000000305077211 */ /* 0x000fe200000f0eff */
[----:B------:R-:W-:Y:S01]  /*00b0*/  IMAD.MOV.U32 R3, RZ, RZ, RZ ;  /* 0x000000ffff037224 */ /* 0x000fe200078e00ff */
[----:B------:R-:W-:Y:S02]  /*00c0*/  LOP3.LUT R2, R2, 0xaad26b49, RZ, 0x3c, !PT ;  /* 0xaad26b4902027812 */ /* 0x000fe400078e3cff */
[----:B------:R-:W-:Y:S02]  /*00d0*/  CS2R R4, SRZ ;  /* 0x0000000000047805 */ /* 0x000fe4000001ff00 */
[----:B------:R-:W-:Y:S01]  /*00e0*/  LOP3.LUT R7, R7, 0xf7dcefdd, RZ, 0x3c, !PT ;  /* 0xf7dcefdd07077812 */ /* 0x000fe200078e3cff */
[----:B------:R-:W-:-:S04]  /*00f0*/  IMAD R14, R2, 0x4182bed5, RZ ;  /* 0x4182bed5020e7824 */ /* 0x000fc800078e02ff */
[C---:B------:R-:W-:Y:S02]  /*0100*/  IMAD R16, R7.reuse, -0x658354e5, RZ ;  /* 0x9a7cab1b07107824 */ /* 0x040fe400078e02ff */
[----:B------:R-:W-:Y:S01]  /*0110*/  IMAD R6, R7, -0x658354e5, R14 ;  /* 0x9a7cab1b07067824 */ /* 0x000fe200078e020e */
[C---:B------:R-:W-:Y:S01]  /*0120*/  LOP3.LUT R12, R14.reuse, 0x159a55e5, RZ, 0x3c, !PT ;  /* 0x159a55e50e0c7812 */ /* 0x040fe200078e3cff */
[----:B------:R-:W-:Y:S02]  /*0130*/  VIADD R2, R14, 0x583f19 ;  /* 0x00583f190e027836 */ /* 0x000fe40000000000 */
[----:B------:R-:W-:Y:S01]  /*0140*/  VIADD R7, R6, 0x6a788e ;  /* 0x006a788e06077836 */ /* 0x000fe20000000000 */
[----:B------:R-:W-:Y:S01]  /*0150*/  LOP3.LUT R6, R16, 0x5491333, RZ, 0x3c, !PT ;  /* 0x0549133310067812 */ /* 0x000fe200078e3cff */
[----:B------:R-:W-:Y:S02]  /*0160*/  VIADD R14, R14, 0x75bcd15 ;  /* 0x075bcd150e0e7836 */ /* 0x000fe40000000000 */
[----:B-1----:R-:W-:-:S07]  /*0170*/  VIADD R16, R16, 0x1f123bb5 ;  /* 0x1f123bb510107836 */ /* 0x002fce0000000000 */
.L_x_0:
[----:B------:R-:W-:Y:S01]  /*0180*/  SHF.R.U32.HI R9, RZ, 0x2, R14 ;  /* 0x00000002ff097819 */ /* 0x000fe2000001160e */
[----:B------:R-:W-:Y:S01]  /*0190*/  IMAD.SHL.U32 R11, R2, 0x10, RZ ;  /* 0x00000010020b7824 */ /* 0x000fe200078e00ff */
[----:B------:R-:W-:Y:S01]  /*01a0*/  SHF.R.U32.HI R13, RZ, 0x2, R12 ;  /* 0x00000002ff0d7819 */ /* 0x000fe2000001160c */
[----:B------:R-:W-:Y:S01]  /*01b0*/  UIADD3 UR4, UPT, UPT, UR4, 0x4, URZ ;  /* 0x0000000404047890 */ /* 0x000fe2000fffe0ff */
[----:B------:R-:W-:Y:S02]  /*01c0*/  LOP3.LUT R9, R9, R14, RZ, 0x3c, !PT ;  /* 0x0000000e09097212 */ /* 0x000fe400078e3cff */
[----:B------:R-:W-:Y:S01]  /*01d0*/  LOP3.LUT R13, R13, R12, RZ, 0x3c, !PT ;  /* 0x0000000c0d0d7212 */ /* 0x000fe200078e3cff */
[----:B------:R-:W-:Y:S02]  /*01e0*/  UISETP.NE.AND UP0, UPT, UR4, 0x100000, UPT ;  /* 0x001000000400788c */ /* 0x000fe4000bf05270 */
[----:B------:R-:W-:-:S05]  /*01f0*/  IMAD.SHL.U32 R8, R9, 0x2, RZ ;  /* 0x0000000209087824 */ /* 0x000fca00078e00ff */
[----:B------:R-:W-:Y:S02]  /*0200*/  LOP3.LUT R8, R2, R11, R8, 0x96, !PT ;  /* 0x0000000b02087212 */ /* 0x000fe400078e9608 */
[----:B------:R-:W-:Y:S02]  /*0210*/  SHF.R.U32.HI R11, RZ, 0x2, R16 ;  /* 0x00000002ff0b7819 */ /* 0x000fe40000011610 */
[----:B------:R-:W-:Y:S01]  /*0220*/  LOP3.LUT R8, R8, R9, RZ, 0x3c, !PT ;  /* 0x0000000908087212 */ /* 0x000fe200078e3cff */
[----:B------:R-:W-:Y:S01]  /*0230*/  IMAD.SHL.U32 R9, R13, 0x2, RZ ;  /* 0x000000020d097824 */ /* 0x000fe200078e00ff */
[----:B------:R-:W-:-:S03]  /*0240*/  LOP3.LUT R11, R11, R16, RZ, 0x3c, !PT ;  /* 0x000000100b0b7212 */ /* 0x000fc600078e3cff */
[----:B------:R-:W-:Y:S02]  /*0250*/  IMAD.SHL.U32 R10, R8, 0x10, RZ ;  /* 0x00000010080a7824 */ /* 0x000fe400078e00ff */
[----:B------:R-:W-:-:S03]  /*0260*/  IMAD.SHL.U32 R12, R11, 0x2, RZ ;  /* 0x000000020b0c7824 */ /* 0x000fc600078e00ff */
[----:B------:R-:W-:Y:S02]  /*0270*/  LOP3.LUT R9, R13, R9, R10, 0x96, !PT ;  /* 0x000000090d097212 */ /* 0x000fe400078e960a */
[----:B------:R-:W-:Y:S02]  /*0280*/  SHF.R.U32.HI R13, RZ, 0x2, R6 ;  /* 0x00000002ff0d7819 */ /* 0x000fe40000011606 */
[----:B------:R-:W-:Y:S02]  /*0290*/  LOP3.LUT R10, R9, R8, RZ, 0x3c, !PT ;  /* 0x00000008090a7212 */ /* 0x000fe400078e3cff */
[----:B------:R-:W-:Y:S02]  /*02a0*/  LOP3.LUT R13, R13, R6, RZ, 0x3c, !PT ;  /* 0x000000060d0d7212 */ /* 0x000fe400078e3cff */
[----:B------:R-:W-:Y:S01]  /*02b0*/  IADD3 R15, PT, PT, R7, 0x587c5, R10 ;  /* 0x000587c5070f7810 */ /* 0x000fe20007ffe00a */
[----:B------:R-:W-:-:S03]  /*02c0*/  IMAD.SHL.U32 R9, R10, 0x10, RZ ;  /* 0x000000100a097824 */ /* 0x000fc600078e00ff */
[----:B------:R-:W-:Y:S02]  /*02d0*/  I2FP.F32.U32 R18, R15 ;  /* 0x0000000f00127245 */ /* 0x000fe40000201000 */
[----:B------:R-:W-:Y:S01]  /*02e0*/  LOP3.LUT R12, R10, R9, R12, 0x96, !PT ;  /* 0x000000090a0c7212 */ /* 0x000fe200078e960c */
[----:B------:R-:W-:-:S03]  /*02f0*/  IMAD.SHL.U32 R9, R13, 0x2, RZ ;  /* 0x000000020d097824 */ /* 0x000fc600078e00ff */
[----:B------:R-:W-:Y:S02]  /*0300*/  LOP3.LUT R6, R12, R11, RZ, 0x3c, !PT ;  /* 0x0000000b0c067212 */ /* 0x000fe400078e3cff */
[----:B------:R-:W-:Y:S02]  /*0310*/  SHF.R.U32.HI R11, RZ, 0x2, R2 ;  /* 0x00000002ff0b7819 */ /* 0x000fe40000011602 */
[----:B------:R-:W-:Y:S01]  /*0320*/  SHF.R.U32.HI R15, RZ, 0x2, R6 ;  /* 0x00000002ff0f7819 */ /* 0x000fe20000011606 */
[----:B------:R-:W-:Y:S01]  /*0330*/  IMAD.SHL.U32 R12, R6, 0x10, RZ ;  /* 0x00000010060c7824 */ /* 0x000fe200078e00ff */
[----:B------:R-:W-:-:S04]  /*0340*/  LOP3.LUT R11, R11, R2, RZ, 0x3c, !PT ;  /* 0x000000020b0b7212 */ /* 0x000fc800078e3cff */
[----:B------:R-:W-:Y:S01]  /*0350*/  LOP3.LUT R9, R13, R9, R12, 0x96, !PT ;  /* 0x000000090d097212 */ /* 0x000fe200078e960c */
[----:B------:R-:W-:Y:S01]  /*0360*/  IMAD.SHL.U32 R2, R11, 0x2, RZ ;  /* 0x000000020b027824 */ /* 0x000fe200078e00ff */
[----:B------:R-:W-:Y:S02]  /*0370*/  SHF.R.U32.HI R13, RZ, 0x2, R8 ;  /* 0x00000002ff0d7819 */ /* 0x000fe40000011608 */
[----:B------:R-:W-:Y:S02]  /*0380*/  LOP3.LUT R14, R9, R6, RZ, 0x3c, !PT ;  /* 0x00000006090e7212 */ /* 0x000fe400078e3cff */
[----:B------:R-:W-:Y:S01]  /*0390*/  LOP3.LUT R13, R13, R8, RZ, 0x3c, !PT ;  /* 0x000000080d0d7212 */ /* 0x000fe200078e3cff */
[----:B------:R-:W-:Y:S02]  /*03a0*/  IMAD.IADD R8, R8, 0x1, R7 ;  /* 0x0000000108087824 */ /* 0x000fe400078e0207 */
[----:B------:R-:W-:-:S05]  /*03b0*/  IMAD.SHL.U32 R9, R14, 0x10, RZ ;  /* 0x000000100e097824 */ /* 0x000fca00078e00ff */
[----:B------:R-:W-:Y:S01]  /*03c0*/  LOP3.LUT R2, R14, R9, R2, 0x96, !PT ;  /* 0x000000090e027212 */ /* 0x000fe200078e9602 */
[----:B------:R-:W-:-:S03]  /*03d0*/  IMAD.SHL.U32 R9, R13, 0x2, RZ ;  /* 0x000000020d097824 */ /* 0x000fc600078e00ff */
[----:B------:R-:W-:Y:S02]  /*03e0*/  LOP3.LUT R12, R2, R11, RZ, 0x3c, !PT ;  /* 0x0000000b020c7212 */ /* 0x000fe400078e3cff */
[----:B------:R-:W-:-:S03]  /*03f0*/  SHF.R.U32.HI R11, RZ, 0x2, R10 ;  /* 0x00000002ff0b7819 */ /* 0x000fc6000001160a */
[----:B------:R-:W-:Y:S01]  /*0400*/  IMAD.SHL.U32 R2, R12, 0x10, RZ ;  /* 0x000000100c027824 */ /* 0x000fe200078e00ff */
[----:B------:R-:W-:Y:S02]  /*0410*/  LOP3.LUT R11, R11, R10, RZ, 0x3c, !PT ;  /* 0x0000000a0b0b7212 */ /* 0x000fe400078e3cff */
[----:B------:R-:W-:Y:S02]  /*0420*/  I2FP.F32.U32 R10, R8 ;  /* 0x00000008000a7245 */ /* 0x000fe40000201000 */
[----:B------:R-:W-:Y:S01]  /*0430*/  LOP3.LUT R13, R13, R9, R2, 0x96, !PT ;  /* 0x000000090d0d7212 */ /* 0x000fe200078e9602 */
[----:B------:R-:W-:Y:S02]  /*0440*/  IMAD.SHL.U32 R2, R11, 0x2, RZ ;  /* 0x000000020b027824 */ /* 0x000fe400078e00ff */
[----:B------:R-:W-:Y:S01]  /*0450*/  IMAD.MOV.U32 R9, RZ, RZ, 0x2f800000 ;  /* 0x2f800000ff097424 */ /* 0x000fe200078e00ff */
[----:B------:R-:W-:-:S03]  /*0460*/  LOP3.LUT R16, R13, R12, RZ, 0x3c, !PT ;  /* 0x0000000c0d107212 */ /* 0x000fc600078e3cff */
[-C--:B------:R-:W-:Y:S01]  /*0470*/  FFMA R10, R10, R9.reuse, 1.1641532182693481445e-10 ;  /* 0x2f0000000a0a7423 */ /* 0x080fe20000000009 */
[----:B------:R-:W-:Y:S01]  /*0480*/  FFMA R18, R18, R9, 1.1641532182693481445e-10 ;  /* 0x2f00000012127423 */ /* 0x000fe20000000009 */
[----:B------:R-:W-:Y:S02]  /*0490*/  IMAD.SHL.U32 R13, R16, 0x10, RZ ;  /* 0x00000010100d7824 */ /* 0x000fe400078e00ff */
[----:B------:R-:W-:Y:S01]  /*04a0*/  FMUL R10, R10, 1 ;  /* 0x3f8000000a0a7820 */ /* 0x000fe20000400000 */
[----:B------:R-:W-:Y:S02]  /*04b0*/  FMUL R18, R18, 1 ;  /* 0x3f80000012127820 */ /* 0x000fe40000400000 */
[----:B------:R-:W-:Y:S02]  /*04c0*/  LOP3.LUT R8, R16, R13, R2, 0x96, !PT ;  /* 0x0000000d10087212 */ /* 0x000fe400078e9602 */
[----:B------:R-:W-:Y:S02]  /*04d0*/  LOP3.LUT R2, R15, R6, RZ, 0x3c, !PT ;  /* 0x000000060f027212 */ /* 0x000fe400078e3cff */
[----:B------:R-:W-:-:S02]  /*04e0*/  IADD3 R6, PT, PT, R7, 0xb0f8a, R6 ;  /* 0x000b0f8a07067810 */ /* 0x000fc40007ffe006 */
[C---:B------:R-:W-:Y:S02]  /*04f0*/  IADD3 R13, PT, PT, R7.reuse, 0x10974f, R14 ;  /* 0x0010974f070d7810 */ /* 0x040fe40007ffe00e */
[----:B------:R-:W-:Y:S02]  /*0500*/  I2FP.F32.U32 R20, R6 ;  /* 0x0000000600147245 */ /* 0x000fe40000201000 */
[----:B------:R-:W-:Y:S01]  /*0510*/  LOP3.LUT R6, R8, R11, RZ, 0x3c, !PT ;  /* 0x0000000b08067212 */ /* 0x000fe200078e3cff */
[----:B------:R-:W-:Y:S01]  /*0520*/  FMUL R8, R10, R10 ;  /* 0x0000000a0a087220 */ /* 0x000fe20000400000 */
[----:B------:R-:W-:Y:S01]  /*0530*/  IMAD.SHL.U32 R10, R2, 0x2, RZ ;  /* 0x00000002020a7824 */ /* 0x000fe200078e00ff */
[----:B------:R-:W-:Y:S01]  /*0540*/  I2FP.F32.U32 R22, R13 ;  /* 0x0000000d00167245 */ /* 0x000fe20000201000 */
[----:B------:R-:W-:Y:S01]  /*0550*/  FMUL R13, R18, R18 ;  /* 0x00000012120d7220 */ /* 0x000fe20000400000 */
[----:B------:R-:W-:Y:S01]  /*0560*/  IMAD.SHL.U32 R11, R6, 0x10, RZ ;  /* 0x00000010060b7824 */ /* 0x000fe200078e00ff */
[C---:B------:R-:W-:Y:S01]  /*0570*/  IADD3 R15, PT, PT, R7.reuse, 0x212e9e, R6 ;  /* 0x00212e9e070f7810 */ /* 0x040fe20007ffe006 */
[-C--:B------:R-:W-:Y:S01]  /*0580*/  FFMA R20, R20, R9.reuse, 1.1641532182693481445e-10 ;  /* 0x2f00000014147423 */ /* 0x080fe20000000009 */
[----:B------:R-:W-:Y:S01]  /*0590*/  FFMA R22, R22, R9, 1.1641532182693481445e-10 ;  /* 0x2f00000016167423 */ /* 0x000fe20000000009 */
[----:B------:R-:W-:Y:S01]  /*05a0*/  FADD R8, R8, R13 ;  /* 0x0000000d08087221 */ /* 0x000fe20000000000 */
[----:B------:R-:W-:Y:S01]  /*05b0*/  LOP3.LUT R11, R2, R10, R11, 0x96, !PT ;  /* 0x0000000a020b7212 */ /* 0x000fe200078e960b */
[----:B------:R-:W-:Y:S01]  /*05c0*/  FMUL R20, R20, 1 ;  /* 0x3f80000014147820 */ /* 0x000fe20000400000 */
[----:B------:R-:W-:Y:S01]  /*05d0*/  FMUL R22, R22, 1 ;  /* 0x3f80000016167820 */ /* 0x000fe20000400000 */
[----:B------:R-:W-:-:S02]  /*05e0*/  IADD3 R10, PT, PT, R7, 0x161f14, R12 ;  /* 0x00161f14070a7810 */ /* 0x000fc40007ffe00c */
[----:B------:R-:W-:Y:S01]  /*05f0*/  LOP3.LUT R2, R11, R6, RZ, 0x3c, !PT ;  /* 0x000000060b027212 */ /* 0x000fe200078e3cff */
[----:B------:R-:W-:Y:S01]  /*0600*/  FMUL R11, R22, R22 ;  /* 0x00000016160b7220 */ /* 0x000fe20000400000 */
[C---:B------:R-:W-:Y:S01]  /*0610*/  IADD3 R13, PT, PT, R7.reuse, 0x1ba6d9, R16 ;  /* 0x001ba6d9070d7810 */ /* 0x040fe20007ffe010 */
[----:B------:R-:W-:Y:S01]  /*0620*/  FMUL R20, R20, R20 ;  /* 0x0000001414147220 */ /* 0x000fe20000400000 */
[C---:B------:R-:W-:Y:S01]  /*0630*/  IADD3 R17, PT, PT, R7.reuse, 0x26b663, R2 ;  /* 0x0026b66307117810 */ /* 0x040fe20007ffe002 */
[----:B------:R-:W-:Y:S01]  /*0640*/  VIADD R7, R7, 0x2c3e28 ;  /* 0x002c3e2807077836 */ /* 0x000fe20000000000 */
[----:B------:R-:W-:Y:S01]  /*0650*/  I2FP.F32.U32 R10, R10 ;  /* 0x0000000a000a7245 */ /* 0x000fe20000201000 */
[----:B------:R-:W-:Y:S01]  /*0660*/  FADD R11, R20, R11 ;  /* 0x0000000b140b7221 */ /* 0x000fe20000000000 */
[----:B------:R-:W-:Y:S02]  /*0670*/  I2FP.F32.U32 R18, R13 ;  /* 0x0000000d00127245 */ /* 0x000fe40000201000 */
[----:B------:R-:W-:Y:S01]  /*0680*/  I2FP.F32.U32 R22, R15 ;  /* 0x0000000f00167245 */ /* 0x000fe20000201000 */
[----:B------:R-:W-:Y:S01]  /*0690*/  FFMA R10, R10, R9, 1.1641532182693481445e-10 ;  /* 0x2f0000000a0a7423 */ /* 0x000fe20000000009 */
[----:B------:R-:W-:Y:S01]  /*06a0*/  I2FP.F32.U32 R24, R17 ;  /* 0x0000001100187245 */ /* 0x000fe20000201000 */
[-C--:B------:R-:W-:Y:S01]  /*06b0*/  FFMA R18, R18, R9.reuse, 1.1641532182693481445e-10 ;  /* 0x2f00000012127423 */ /* 0x080fe20000000009 */
[----:B------:R-:W-:Y:S01]  /*06c0*/  FSETP.GTU.AND P0, PT, R8, 1, PT ;  /* 0x3f8000000800780b */ /* 0x000fe20003f0c000 */
[-C--:B------:R-:W-:Y:S01]  /*06d0*/  FFMA R22, R22, R9.reuse, 1.1641532182693481445e-10 ;  /* 0x2f00000016167423 */ /* 0x080fe20000000009 */
[----:B------:R-:W-:Y:S01]  /*06e0*/  FMUL R10, R10, 1 ;  /* 0x3f8000000a0a7820 */ /* 0x000fe20000400000 */
[----:B------:R-:W-:Y:S01]  /*06f0*/  FFMA R24, R24, R9, 1.1641532182693481445e-10 ;  /* 0x2f00000018187423 */ /* 0x000fe20000000009 */
[----:B------:R-:W-:Y:S01]  /*0700*/  FMUL R18, R18, 1 ;  /* 0x3f80000012127820 */ /* 0x000fe20000400000 */
[----:B------:R-:W-:Y:S01]  /*0710*/  FMUL R22, R22, 1 ;  /* 0x3f80000016167820 */ /* 0x000fe20000400000 */
[----:B------:R-:W-:Y:S01]  /*0720*/  FMUL R10, R10, R10 ;  /* 0x0000000a0a0a7220 */ /* 0x000fe20000400000 */
[----:B------:R-:W-:Y:S01]  /*0730*/  FMUL R24, R24, 1 ;  /* 0x3f80000018187820 */ /* 0x000fe20000400000 */
[----:B------:R-:W-:Y:S01]  /*0740*/  FMUL R9, R18, R18 ;  /* 0x0000001212097220 */ /* 0x000fe20000400000 */
[----:B------:R-:W-:Y:S01]  /*0750*/  FMUL R22, R22, R22 ;  /* 0x0000001616167220 */ /* 0x000fe20000400000 */
[----:B------:R-:W-:Y:S01]  /*0760*/  FSETP.GTU.AND P1, PT, R11, 1, PT ;  /* 0x3f8000000b00780b */ /* 0x000fe20003f2c000 */
[----:B------:R-:W-:Y:S01]  /*0770*/  FMUL R13, R24, R24 ;  /* 0x00000018180d7220 */ /* 0x000fe20000400000 */
[----:B------:R-:W-:Y:S01]  /*0780*/  FADD R9, R10, R9 ;  /* 0x000000090a097221 */ /* 0x000fe20000000000 */
[----:B------:R-:W-:-:S02]  /*0790*/  SEL R10, RZ, 0x1, P0 ;  /* 0x00000001ff0a7807 */ /* 0x000fc40000000000 */
[----:B------:R-:W-:Y:S01]  /*07a0*/  FADD R13, R22, R13 ;  /* 0x0000000d160d7221 */ /* 0x000fe20000000000 */
[----:B------:R-:W-:Y:S02]  /*07b0*/  SEL R8, RZ, 0x1, !P0 ;  /* 0x00000001ff087807 */ /* 0x000fe40004000000 */
[----:B------:R-:W-:Y:S02]  /*07c0*/  SEL R15, RZ, 0x1, P1 ;  /* 0x00000001ff0f7807 */ /* 0x000fe40000800000 */
[----:B------:R-:W-:Y:S02]  /*07d0*/  SEL R11, RZ, 0x1, !P1 ;  /* 0x00000001ff0b7807 */ /* 0x000fe40004800000 */
[----:B------:R-:W-:Y:S02]  /*07e0*/  FSETP.GTU.AND P4, PT, R9, 1, PT ;  /* 0x3f8000000900780b */ /* 0x000fe40003f8c000 */
[----:B------:R-:W-:Y:S02]  /*07f0*/  FSETP.GTU.AND P5, PT, R13, 1, PT ;  /* 0x3f8000000d00780b */ /* 0x000fe40003fac000 */
[----:B------:R-:W-:-:S02]  /*0800*/  IADD3 R10, P0, P1, R15, R4, R10 ;  /* 0x000000040f0a7210 */ /* 0x000fc4000791e00a */
[----:B------:R-:W-:Y:S02]  /*0810*/  IADD3 R8, P2, P3, R11, R0, R8 ;  /* 0x000000000b087210 */ /* 0x000fe40007b5e008 */
[----:B------:R-:W-:Y:S02]  /*0820*/  SEL R11, RZ, 0x1, P4 ;  /* 0x00000001ff0b7807 */ /* 0x000fe40002000000 */
[----:B------:R-:W-:Y:S02]  /*0830*/  SEL R4, RZ, 0x1, P5 ;  /* 0x00000001ff047807 */ /* 0x000fe40002800000 */
[----:B------:R-:W-:Y:S02]  /*0840*/  SEL R9, RZ, 0x1, !P4 ;  /* 0x00000001ff097807 */ /* 0x000fe40006000000 */
[----:B------:R-:W-:Y:S02]  /*0850*/  SEL R0, RZ, 0x1, !P5 ;  /* 0x00000001ff007807 */ /* 0x000fe40006800000 */
[----:B------:R-:W-:-:S02]  /*0860*/  IADD3.X R5, PT, PT, RZ, R5, RZ, P0, P1 ;  /* 0x00000005ff057210 */ /* 0x000fc400007e24ff */
[----:B------:R-:W-:Y:S02]  /*0870*/  IADD3 R4, P4, P5, R4, R10, R11 ;  /* 0x0000000a04047210 */ /* 0x000fe40007d9e00b */
[----:B------:R-:W-:Y:S02]  /*0880*/  IADD3 R0, P0, P1, R0, R8, R9 ;  /* 0x0000000800007210 */ /* 0x000fe4000791e009 */
[----:B------:R-:W-:Y:S02]  /*0890*/  IADD3.X R3, PT, PT, RZ, R3, RZ, P2, P3 ;  /* 0x00000003ff037210 */ /* 0x000fe400017e64ff */
[----:B------:R-:W-:Y:S02]  /*08a0*/  IADD3.X R5, PT, PT, RZ, R5, RZ, P4, P5 ;  /* 0x00000005ff057210 */ /* 0x000fe400027ea4ff */
[----:B------:R-:W-:Y:S01]  /*08b0*/  IADD3.X R3, PT, PT, RZ, R3, RZ, P0, P1 ;  /* 0x00000003ff037210 */ /* 0x000fe200007e24ff */
[----:B------:R-:W-:Y:S06]  /*08c0*/  BRA.U UP0, `(.L_x_0) ;  /* 0xfffffff9002c7547 */ /* 0x000fec000b83ffff */
[----:B------:R-:W0:Y:S01]  /*08d0*/  LDC.64 R6, c[0x0][0x380] ;  /* 0x0000e000ff067b82 */ /* 0x000e220000000a00 */
[----:B------:R-:W-:-:S07]  /*08e0*/  IMAD.MOV.U32 R2, RZ, RZ, R0 ;  /* 0x000000ffff027224 */ /* 0x000fce00078e0000 */
[----:B------:R-:W1:Y:S01]  /*08f0*/  LDC.64 R8, c[0x0][0x388] ;  /* 0x0000e200ff087b82 */ /* 0x000e620000000a00 */
[----:B0-----:R-:W-:Y:S04]  /*0900*/  REDG.E.ADD.64.STRONG.GPU desc[UR6][R6.64], R4 ;  /* 0x000000040600798e */ /* 0x001fe8000c12e506 */
[----:B-1----:R-:W-:Y:S01]  /*0910*/  REDG.E.ADD.64.STRONG.GPU desc[UR6][R8.64], R2 ;  /* 0x000000020800798e */ /* 0x002fe2000c12e506 */
[----:B------:R-:W-:Y:S05]  /*0920*/  EXIT ;  /* 0x000000000000794d */ /* 0x000fea0003800000 */
.L_x_1:
[----:B------:R-:W-:-:S00]  /*0930*/  BRA `(.L_x_1) ;  /* 0xfffffffc00fc7947 */ /* 0x000fc0000383ffff */
[----:B------:R-:W-:-:S00]  /*0940*/  NOP ;  /* 0x0000000000007918 */ /* 0x000fc00000000000 */
        /* <DEDUP_REMOVED lines=11> */
.L_x_2:


//--------------------- .nv.global.init           --------------------------
	.section	.nv.global.init,"aw",@progbits
	.align	4
.nv.global.init:
	.type		mrg32k3aM1SubSeq,@object
	.size		mrg32k3aM1SubSeq,(mrg32k3aM2SubSeq - mrg32k3aM1SubSeq)
mrg32k3aM1SubSeq:
        /*0000*/ 	.byte	0x0b, 0xcc, 0xee, 0x04, 0x73, 0x29, 0x8b, 0x6f, 0xf6, 0x53, 0x03, 0xf6, 0x23, 0xf6, 0xea, 0xda
        /* <DEDUP_REMOVED lines=125> */
	.type		mrg32k3aM2SubSeq,@object
	.size		mrg32k3aM2SubSeq,(mrg32k3aM1 - mrg32k3aM2SubSeq)
mrg32k3aM2SubSeq:
        /* <DEDUP_REMOVED lines=126> */
	.type		mrg32k3aM1,@object
	.size		mrg32k3aM1,(mrg32k3aM1Seq - mrg32k3aM1)
mrg32k3aM1:
        /* <DEDUP_REMOVED lines=144> */
	.type		mrg32k3aM1Seq,@object
	.size		mrg32k3aM1Seq,(mrg32k3aM2 - mrg32k3aM1Seq)
mrg32k3aM1Seq:
        /* <DEDUP_REMOVED lines=144> */
	.type		mrg32k3aM2,@object
	.size		mrg32k3aM2,(mrg32k3aM2Seq - mrg32k3aM2)
mrg32k3aM2:
        /* <DEDUP_REMOVED lines=144> */
	.type		mrg32k3aM2Seq,@object
	.size		mrg32k3aM2Seq,(precalc_xorwow_matrix - mrg32k3aM2Seq)
mrg32k3aM2Seq:
        /* <DEDUP_REMOVED lines=144> */
	.type		precalc_xorwow_matrix,@object
	.size		precalc_xorwow_matrix,(precalc_xorwow_offset_matrix - precalc_xorwow_matrix)
precalc_xorwow_matrix:
        /* <DEDUP_REMOVED lines=6400> */
	.type		precalc_xorwow_offset_matrix,@object
	.size		precalc_xorwow_offset_matrix,(.L_1 - precalc_xorwow_offset_matrix)
precalc_xorwow_offset_matrix:
        /* <DEDUP_REMOVED lines=6400> */
.L_1:


//--------------------- .nv.shared.reserved.0     --------------------------
	.section	.nv.shared.reserved.0,"aw",@nobits
	.weak		__nv_reservedSMEM_offset_0_alias
	.size		__nv_reservedSMEM_offset_0_alias, 0, 64
	.other		__nv_reservedSMEM_offset_0_alias,@"STO_CUDA_RESERVED_SHARED STV_DEFAULT"
__nv_reservedSMEM_offset_0_alias:
	.zero		0
	.zero		64


//--------------------- .nv.constant0._Z11calc_pointsPyS_ --------------------------
	.section	.nv.constant0._Z11calc_pointsPyS_,"a",@progbits
	.sectionflags	@""
	.align	4
.nv.constant0._Z11calc_pointsPyS_:
	.zero		912


//--------------------- SYMBOLS --------------------------

	.type		.nv.reservedSmem.offset0,@object
	.size		.nv.reservedSmem.offset0,0x4
